//
// Generated by NVIDIA NVVM Compiler
//
// Compiler Build ID: CL-36424714
// Cuda compilation tools, release 13.0, V13.0.88
// Based on NVVM 20.0.0
//

.version 9.0
.target sm_100
.address_size 64

	// .globl	_Z4convPiS_S_S_
.const .align 4 .b8 mask_constant_mem[400];
// _ZZ4convPiS_S_S_E10shared_arr has been demoted

.visible .entry _Z4convPiS_S_S_(
	.param .u64 .ptr .align 1 _Z4convPiS_S_S__param_0,
	.param .u64 .ptr .align 1 _Z4convPiS_S_S__param_1,
	.param .u64 .ptr .align 1 _Z4convPiS_S_S__param_2,
	.param .u64 .ptr .align 1 _Z4convPiS_S_S__param_3
)
{
	.reg .pred 	%p<14>;
	.reg .b32 	%r<141>;
	.reg .b64 	%rd<31>;
	// demoted variable
	.shared .align 4 .b8 _ZZ4convPiS_S_S_E10shared_arr[92];
	ld.param.u64 	%rd7, [_Z4convPiS_S_S__param_0];
	ld.param.u64 	%rd5, [_Z4convPiS_S_S__param_1];
	ld.param.u64 	%rd6, [_Z4convPiS_S_S__param_2];
	ld.param.u64 	%rd8, [_Z4convPiS_S_S__param_3];
	cvta.to.global.u64 	%rd1, %rd7;
	cvta.to.global.u64 	%rd2, %rd8;
	ld.global.u32 	%r38, [%rd2];
	shr.u32 	%r39, %r38, 31;
	add.s32 	%r40, %r38, %r39;
	shr.s32 	%r1, %r40, 1;
	mov.u32 	%r41, %ctaid.x;
	mov.u32 	%r2, %ntid.x;
	mul.lo.s32 	%r42, %r41, %r2;
	mov.u32 	%r3, %tid.x;
	add.s32 	%r4, %r42, %r3;
	sub.s32 	%r43, %r42, %r2;
	add.s32 	%r5, %r43, %r3;
	add.s32 	%r6, %r4, %r2;
	sub.s32 	%r44, %r2, %r1;
	setp.lt.u32 	%p1, %r3, %r44;
	@%p1 bra 	$L__BB0_4;
	setp.lt.s32 	%p2, %r5, 0;
	mov.b32 	%r126, 0;
	@%p2 bra 	$L__BB0_3;
	mul.wide.u32 	%rd9, %r5, 4;
	add.s64 	%rd10, %rd1, %rd9;
	ld.global.u32 	%r126, [%rd10];
$L__BB0_3:
	sub.s32 	%r46, %r3, %r2;
	add.s32 	%r47, %r46, %r1;
	shl.b32 	%r48, %r47, 2;
	mov.u32 	%r49, _ZZ4convPiS_S_S_E10shared_arr;
	add.s32 	%r50, %r49, %r48;
	st.shared.u32 	[%r50], %r126;
$L__BB0_4:
	setp.ge.u32 	%p3, %r3, %r1;
	@%p3 bra 	$L__BB0_8;
	cvta.to.global.u64 	%rd11, %rd6;
	ld.global.u32 	%r52, [%rd11];
	setp.ge.s32 	%p4, %r6, %r52;
	mov.b32 	%r127, 0;
	@%p4 bra 	$L__BB0_7;
	mul.wide.s32 	%rd12, %r6, 4;
	add.s64 	%rd13, %rd1, %rd12;
	ld.global.u32 	%r127, [%rd13];
$L__BB0_7:
	add.s32 	%r53, %r3, %r2;
	add.s32 	%r54, %r53, %r1;
	shl.b32 	%r55, %r54, 2;
	mov.u32 	%r56, _ZZ4convPiS_S_S_E10shared_arr;
	add.s32 	%r57, %r56, %r55;
	st.shared.u32 	[%r57], %r127;
$L__BB0_8:
	mul.wide.s32 	%rd14, %r4, 4;
	add.s64 	%rd15, %rd1, %rd14;
	ld.global.u32 	%r59, [%rd15];
	add.s32 	%r60, %r1, %r3;
	shl.b32 	%r61, %r60, 2;
	mov.u32 	%r62, _ZZ4convPiS_S_S_E10shared_arr;
	add.s32 	%r63, %r62, %r61;
	st.shared.u32 	[%r63], %r59;
	bar.sync 	0;
	ld.global.u32 	%r11, [%rd2];
	setp.lt.s32 	%p5, %r11, 1;
	mov.b32 	%r140, 0;
	@%p5 bra 	$L__BB0_20;
	and.b32  	%r12, %r11, 7;
	setp.lt.u32 	%p6, %r11, 8;
	mov.b32 	%r135, 0;
	mov.u32 	%r140, %r135;
	@%p6 bra 	$L__BB0_12;
	and.b32  	%r135, %r11, 2147483640;
	neg.s32 	%r129, %r135;
	shl.b32 	%r67, %r3, 2;
	add.s32 	%r69, %r67, %r62;
	add.s32 	%r128, %r69, 16;
	mov.u64 	%rd17, mask_constant_mem;
	add.s64 	%rd30, %rd17, 16;
	mov.b32 	%r140, 0;
$L__BB0_11:
	.pragma "nounroll";
	ld.shared.u32 	%r70, [%r128+-16];
	ld.const.u32 	%r71, [%rd30+-16];
	mad.lo.s32 	%r72, %r71, %r70, %r140;
	ld.shared.u32 	%r73, [%r128+-12];
	ld.const.u32 	%r74, [%rd30+-12];
	mad.lo.s32 	%r75, %r74, %r73, %r72;
	ld.shared.u32 	%r76, [%r128+-8];
	ld.const.u32 	%r77, [%rd30+-8];
	mad.lo.s32 	%r78, %r77, %r76, %r75;
	ld.shared.u32 	%r79, [%r128+-4];
	ld.const.u32 	%r80, [%rd30+-4];
	mad.lo.s32 	%r81, %r80, %r79, %r78;
	ld.shared.u32 	%r82, [%r128];
	ld.const.u32 	%r83, [%rd30];
	mad.lo.s32 	%r84, %r83, %r82, %r81;
	ld.shared.u32 	%r85, [%r128+4];
	ld.const.u32 	%r86, [%rd30+4];
	mad.lo.s32 	%r87, %r86, %r85, %r84;
	ld.shared.u32 	%r88, [%r128+8];
	ld.const.u32 	%r89, [%rd30+8];
	mad.lo.s32 	%r90, %r89, %r88, %r87;
	ld.shared.u32 	%r91, [%r128+12];
	ld.const.u32 	%r92, [%rd30+12];
	mad.lo.s32 	%r140, %r92, %r91, %r90;
	add.s32 	%r129, %r129, 8;
	add.s32 	%r128, %r128, 32;
	add.s64 	%rd30, %rd30, 32;
	setp.ne.s32 	%p7, %r129, 0;
	@%p7 bra 	$L__BB0_11;
$L__BB0_12:
	setp.eq.s32 	%p8, %r12, 0;
	@%p8 bra 	$L__BB0_20;
	and.b32  	%r25, %r11, 3;
	setp.lt.u32 	%p9, %r12, 4;
	@%p9 bra 	$L__BB0_15;
	add.s32 	%r94, %r135, %r3;
	shl.b32 	%r95, %r94, 2;
	add.s32 	%r97, %r62, %r95;
	ld.shared.u32 	%r98, [%r97];
	mul.wide.u32 	%rd18, %r135, 4;
	mov.u64 	%rd19, mask_constant_mem;
	add.s64 	%rd20, %rd19, %rd18;
	ld.const.u32 	%r99, [%rd20];
	mad.lo.s32 	%r100, %r99, %r98, %r140;
	ld.shared.u32 	%r101, [%r97+4];
	ld.const.u32 	%r102, [%rd20+4];
	mad.lo.s32 	%r103, %r102, %r101, %r100;
	ld.shared.u32 	%r104, [%r97+8];
	ld.const.u32 	%r105, [%rd20+8];
	mad.lo.s32 	%r106, %r105, %r104, %r103;
	ld.shared.u32 	%r107, [%r97+12];
	ld.const.u32 	%r108, [%rd20+12];
	mad.lo.s32 	%r140, %r108, %r107, %r106;
	add.s32 	%r135, %r135, 4;
$L__BB0_15:
	setp.eq.s32 	%p10, %r25, 0;
	@%p10 bra 	$L__BB0_20;
	setp.eq.s32 	%p11, %r25, 1;
	@%p11 bra 	$L__BB0_18;
	add.s32 	%r110, %r135, %r3;
	shl.b32 	%r111, %r110, 2;
	add.s32 	%r113, %r62, %r111;
	ld.shared.u32 	%r114, [%r113];
	mul.wide.u32 	%rd21, %r135, 4;
	mov.u64 	%rd22, mask_constant_mem;
	add.s64 	%rd23, %rd22, %rd21;
	ld.const.u32 	%r115, [%rd23];
	mad.lo.s32 	%r116, %r115, %r114, %r140;
	ld.shared.u32 	%r117, [%r113+4];
	ld.const.u32 	%r118, [%rd23+4];
	mad.lo.s32 	%r140, %r118, %r117, %r116;
	add.s32 	%r135, %r135, 2;
$L__BB0_18:
	and.b32  	%r119, %r11, 1;
	setp.eq.b32 	%p12, %r119, 1;
	not.pred 	%p13, %p12;
	@%p13 bra 	$L__BB0_20;
	add.s32 	%r120, %r135, %r3;
	shl.b32 	%r121, %r120, 2;
	add.s32 	%r123, %r62, %r121;
	ld.shared.u32 	%r124, [%r123];
	mul.wide.u32 	%rd24, %r135, 4;
	mov.u64 	%rd25, mask_constant_mem;
	add.s64 	%rd26, %rd25, %rd24;
	ld.const.u32 	%r125, [%rd26];
	mad.lo.s32 	%r140, %r125, %r124, %r140;
$L__BB0_20:
	cvta.to.global.u64 	%rd27, %rd5;
	add.s64 	%rd29, %rd27, %rd14;
	st.global.u32 	[%rd29], %r140;
	ret;

}


// ===== COMPILED SASS (sm_100) =====

	.target	sm_100

	.elftype	@"ET_EXEC"


//--------------------- .note.nv.tkinfo           --------------------------
	.section	.note.nv.tkinfo,"",@"SHT_NOTE"
	.sectionflags	@"SHF_NOTE_NV_TKINFO"
	.tkinfo
        /*0018*/ 	.word	0x00000002
        /*0030*/ 	.string	""
        /*0030*/ 	.string	"ptxas"
        /*0030*/ 	.string	"Cuda compilation tools, release 13.0, V13.0.88"
        /*0030*/ 	.string	"Build cuda_13.0.r13.0/compiler.36424714_0"
        /*0030*/ 	.string	"-arch sm_100 -m 64 "



//--------------------- .note.nv.cuinfo           --------------------------
	.section	.note.nv.cuinfo,"",@"SHT_NOTE"
	.sectionflags	@"SHF_NOTE_NV_CUINFO"
        /*0018*/ 	.short	0x0002
        /*001a*/ 	.short	0x0064
        /*001c*/ 	.short	0x0082
	.zero		2


//--------------------- .nv.info                  --------------------------
	.section	.nv.info,"",@"SHT_CUDA_INFO"
	.align	4


	//----- nvinfo : EIATTR_REGCOUNT
	.align		4
        /*0000*/ 	.byte	0x04, 0x2f
        /*0002*/ 	.short	(.L_2 - .L_1)
	.align		4
.L_1:
        /*0004*/ 	.word	index@(_Z4convPiS_S_S_)
        /*0008*/ 	.word	0x00000018


	//----- nvinfo : EIATTR_FRAME_SIZE
	.align		4
.L_2:
        /*000c*/ 	.byte	0x04, 0x11
        /*000e*/ 	.short	(.L_4 - .L_3)
	.align		4
.L_3:
        /*0010*/ 	.word	index@(_Z4convPiS_S_S_)
        /*0014*/ 	.word	0x00000000


	//----- nvinfo : EIATTR_MIN_STACK_SIZE
	.align		4
.L_4:
        /*0018*/ 	.byte	0x04, 0x12
        /*001a*/ 	.short	(.L_6 - .L_5)
	.align		4
.L_5:
        /*001c*/ 	.word	index@(_Z4convPiS_S_S_)
        /*0020*/ 	.word	0x00000000
.L_6:


//--------------------- .nv.compat                --------------------------
	.section	.nv.compat,"",@"SHT_CUDA_COMPAT_INFO"
	.align	4
        /*0000*/ 	.byte	0x02, 0x09, 0x00, 0x00, 0x02, 0x02, 0x01, 0x00, 0x02, 0x05, 0x05, 0x00, 0x03, 0x07, 0x01, 0x01
        /*0010*/ 	.byte	0x02, 0x03, 0x00, 0x00, 0x02, 0x06, 0x01, 0x00, 0x04, 0x0b, 0x08, 0x00, 0x09, 0x00, 0x00, 0x00
        /*0020*/ 	.byte	0x00, 0x00, 0x00, 0x00


//--------------------- .nv.info._Z4convPiS_S_S_  --------------------------
	.section	.nv.info._Z4convPiS_S_S_,"",@"SHT_CUDA_INFO"
	.sectionflags	@""
	.align	4


	//----- nvinfo : EIATTR_CUDA_API_VERSION
	.align		4
        /*0000*/ 	.byte	0x04, 0x37
        /*0002*/ 	.short	(.L_8 - .L_7)
.L_7:
        /*0004*/ 	.word	0x00000082


	//----- nvinfo : EIATTR_KPARAM_INFO
	.align		4
.L_8:
        /*0008*/ 	.byte	0x04, 0x17
        /*000a*/ 	.short	(.L_10 - .L_9)
.L_9:
        /*000c*/ 	.word	0x00000000
        /*0010*/ 	.short	0x0003
        /*0012*/ 	.short	0x0018
        /*0014*/ 	.byte	0x00, 0xf5, 0x21, 0x00


	//----- nvinfo : EIATTR_KPARAM_INFO
	.align		4
.L_10:
        /*0018*/ 	.byte	0x04, 0x17
        /*001a*/ 	.short	(.L_12 - .L_11)
.L_11:
        /*001c*/ 	.word	0x00000000
        /*0020*/ 	.short	0x0002
        /*0022*/ 	.short	0x0010
        /*0024*/ 	.byte	0x00, 0xf5, 0x21, 0x00


	//----- nvinfo : EIATTR_KPARAM_INFO
	.align		4
.L_12:
        /*0028*/ 	.byte	0x04, 0x17
        /*002a*/ 	.short	(.L_14 - .L_13)
.L_13:
        /*002c*/ 	.word	0x00000000
        /*0030*/ 	.short	0x0001
        /*0032*/ 	.short	0x0008
        /*0034*/ 	.byte	0x00, 0xf5, 0x21, 0x00


	//----- nvinfo : EIATTR_KPARAM_INFO
	.align		4
.L_14:
        /*0038*/ 	.byte	0x04, 0x17
        /*003a*/ 	.short	(.L_16 - .L_15)
.L_15:
        /*003c*/ 	.word	0x00000000
        /*0040*/ 	.short	0x0000
        /*0042*/ 	.short	0x0000
        /*0044*/ 	.byte	0x00, 0xf5, 0x21, 0x00


	//----- nvinfo : EIATTR_SPARSE_MMA_MASK
	.align		4
.L_16:
        /*0048*/ 	.byte	0x03, 0x50
        /*004a*/ 	.short	0x0000


	//----- nvinfo : EIATTR_MAXREG_COUNT
	.align		4
        /*004c*/ 	.byte	0x03, 0x1b
        /*004e*/ 	.short	0x00ff


	//----- nvinfo : EIATTR_NUM_BARRIERS
	.align		4
        /*0050*/ 	.byte	0x02, 0x4c
        /*0052*/ 	.byte	0x01
	.zero		1


	//----- nvinfo : EIATTR_MERCURY_ISA_VERSION
	.align		4
        /*0054*/ 	.byte	0x03, 0x5f
        /*0056*/ 	.short	0x0101


	//----- nvinfo : EIATTR_VRC_CTA_INIT_COUNT
	.align		4
        /*0058*/ 	.byte	0x02, 0x4a
	.zero		1
	.zero		1


	//----- nvinfo : EIATTR_EXIT_INSTR_OFFSETS
	.align		4
        /*005c*/ 	.byte	0x04, 0x1c
        /*005e*/ 	.short	(.L_18 - .L_17)


	//   ....[0]....
.L_17:
        /*0060*/ 	.word	0x000008b0


	//----- nvinfo : EIATTR_CRS_STACK_SIZE
	.align		4
.L_18:
        /*0064*/ 	.byte	0x04, 0x1e
        /*0066*/ 	.short	(.L_20 - .L_19)
.L_19:
        /*0068*/ 	.word	0x00000000


	//----- nvinfo : EIATTR_CBANK_PARAM_SIZE
	.align		4
.L_20:
        /*006c*/ 	.byte	0x03, 0x19
        /*006e*/ 	.short	0x0020


	//----- nvinfo : EIATTR_PARAM_CBANK
	.align		4
        /*0070*/ 	.byte	0x04, 0x0a
        /*0072*/ 	.short	(.L_22 - .L_21)
	.align		4
.L_21:
        /*0074*/ 	.word	index@(.nv.constant0._Z4convPiS_S_S_)
        /*0078*/ 	.short	0x0380
        /*007a*/ 	.short	0x0020


	//----- nvinfo : EIATTR_SW_WAR
	.align		4
.L_22:
        /*007c*/ 	.byte	0x04, 0x36
        /*007e*/ 	.short	(.L_24 - .L_23)
.L_23:
        /*0080*/ 	.word	0x00000008
.L_24:


//--------------------- .nv.callgraph             --------------------------
	.section	.nv.callgraph,"",@"SHT_CUDA_CALLGRAPH"
	.align	4
	.sectionentsize	8
	.align		4
        /*0000*/ 	.word	0x00000000
	.align		4
        /*0004*/ 	.word	0xffffffff
	.align		4
        /*0008*/ 	.word	0x00000000
	.align		4
        /*000c*/ 	.word	0xfffffffe
	.align		4
        /*0010*/ 	.word	0x00000000
	.align		4
        /*0014*/ 	.word	0xfffffffd
	.align		4
        /*0018*/ 	.word	0x00000000
	.align		4
        /*001c*/ 	.word	0xfffffffc


//--------------------- .nv.constant3             --------------------------
	.section	.nv.constant3,"a",@progbits
	.align	4
.nv.constant3:
	.type		mask_constant_mem,@object
	.size		mask_constant_mem,(.L_0 - mask_constant_mem)
mask_constant_mem:
	.zero		400
.L_0:


//--------------------- .text._Z4convPiS_S_S_     --------------------------
	.section	.text._Z4convPiS_S_S_,"ax",@progbits
	.align	128
        .global         _Z4convPiS_S_S_
        .type           _Z4convPiS_S_S_,@function
        .size           _Z4convPiS_S_S_,(.L_x_10 - _Z4convPiS_S_S_)
        .other          _Z4convPiS_S_S_,@"STO_CUDA_ENTRY STV_DEFAULT"
_Z4convPiS_S_S_:
.text._Z4convPiS_S_S_:
[----:B------:R-:W-:Y:S08]  /*0000*/  LDC R1, c[0x0][0x37c] ;  /* 0x0000df00ff017b82 */ /* 0x000ff00000000800 */
[----:B------:R-:W0:Y:S01]  /*0010*/  LDC.64 R2, c[0x0][0x398] ;  /* 0x0000e600ff027b82 */ /* 0x000e220000000a00 */
[----:B------:R-:W0:Y:S01]  /*0020*/  LDCU.64 UR12, c[0x0][0x358] ;  /* 0x00006b00ff0c77ac */ /* 0x000e220008000a00 */
[----:B------:R-:W1:Y:S06]  /*0030*/  S2R R4, SR_TID.X ;  /* 0x0000000000047919 */ /* 0x000e6c0000002100 */
[----:B------:R-:W1:Y:S08]  /*0040*/  S2UR UR6, SR_CTAID.X ;  /* 0x00000000000679c3 */ /* 0x000e700000002500 */
[----:B------:R-:W1:Y:S01]  /*0050*/  LDC R5, c[0x0][0x360] ;  /* 0x0000d800ff057b82 */ /* 0x000e620000000800 */
[----:B0-----:R-:W2:Y:S07]  /*0060*/  LDG.E R8, desc[UR12][R2.64] ;  /* 0x0000000c02087981 */ /* 0x001eae000c1e1900 */
[----:B------:R-:W0:Y:S01]  /*0070*/  LDC.64 R6, c[0x0][0x380] ;  /* 0x0000e000ff067b82 */ /* 0x000e220000000a00 */
[----:B-1----:R-:W-:-:S04]  /*0080*/  IMAD R0, R5, UR6, R4 ;  /* 0x0000000605007c24 */ /* 0x002fc8000f8e0204 */
[----:B0-----:R-:W-:-:S06]  /*0090*/  IMAD.WIDE R6, R0, 0x4, R6 ;  /* 0x0000000400067825 */ /* 0x001fcc00078e0206 */
[----:B------:R0:W5:Y:S01]  /*00a0*/  LDG.E R6, desc[UR12][R6.64] ;  /* 0x0000000c06067981 */ /* 0x000162000c1e1900 */
[----:B------:R-:W-:Y:S01]  /*00b0*/  BSSY.RECONVERGENT B0, `(.L_x_0) ;  /* 0x0000015000007945 */ /* 0x000fe20003800200 */
[----:B------:R-:W-:Y:S01]  /*00c0*/  IMAD.IADD R15, R0, 0x1, R5 ;  /* 0x00000001000f7824 */ /* 0x000fe200078e0205 */
[----:B--2---:R-:W-:-:S04]  /*00d0*/  LEA.HI R8, R8, R8, RZ, 0x1 ;  /* 0x0000000808087211 */ /* 0x004fc800078f08ff */
[----:B------:R-:W-:-:S05]  /*00e0*/  SHF.R.S32.HI R13, RZ, 0x1, R8 ;  /* 0x00000001ff0d7819 */ /* 0x000fca0000011408 */
[----:B------:R-:W-:-:S05]  /*00f0*/  IMAD.IADD R9, R5, 0x1, -R13 ;  /* 0x0000000105097824 */ /* 0x000fca00078e0a0d */
[C---:B------:R-:W-:Y:S02]  /*0100*/  ISETP.GE.U32.AND P1, PT, R4.reuse, R9, PT ;  /* 0x000000090400720c */ /* 0x040fe40003f26070 */
[----:B------:R-:W-:-:S11]  /*0110*/  ISETP.GE.U32.AND P0, PT, R4, R13, PT ;  /* 0x0000000d0400720c */ /* 0x000fd60003f06070 */
[----:B0-----:R-:W-:Y:S05]  /*0120*/  @!P1 BRA `(.L_x_1) ;  /* 0x0000000000349947 */ /* 0x001fea0003800000 */
[----:B------:R-:W-:Y:S02]  /*0130*/  IMAD R7, R5, UR6, -R5 ;  /* 0x0000000605077c24 */ /* 0x000fe4000f8e0a05 */
[----:B------:R-:W-:-:S03]  /*0140*/  IMAD.MOV.U32 R10, RZ, RZ, RZ ;  /* 0x000000ffff0a7224 */ /* 0x000fc600078e00ff */
[----:B------:R-:W-:-:S04]  /*0150*/  IADD3 R7, PT, PT, R7, R4, RZ ;  /* 0x0000000407077210 */ /* 0x000fc80007ffe0ff */
[----:B------:R-:W-:-:S13]  /*0160*/  ISETP.GE.AND P1, PT, R7, RZ, PT ;  /* 0x000000ff0700720c */ /* 0x000fda0003f26270 */
[----:B------:R-:W0:Y:S02]  /*0170*/  @P1 LDC.64 R8, c[0x0][0x380] ;  /* 0x0000e000ff081b82 */ /* 0x000e240000000a00 */
[----:B0-----:R-:W-:-:S05]  /*0180*/  @P1 IMAD.WIDE.U32 R8, R7, 0x4, R8 ;  /* 0x0000000407081825 */ /* 0x001fca00078e0008 */
[----:B------:R-:W2:Y:S01]  /*0190*/  @P1 LDG.E R10, desc[UR12][R8.64] ;  /* 0x0000000c080a1981 */ /* 0x000ea2000c1e1900 */
[----:B------:R-:W0:Y:S01]  /*01a0*/  S2UR UR5, SR_CgaCtaId ;  /* 0x00000000000579c3 */ /* 0x000e220000008800 */
[----:B------:R-:W-:Y:S01]  /*01b0*/  UMOV UR4, 0x400 ;  /* 0x0000040000047882 */ /* 0x000fe20000000000 */
[----:B------:R-:W-:Y:S01]  /*01c0*/  IADD3 R7, PT, PT, R13, R4, -R5 ;  /* 0x000000040d077210 */ /* 0x000fe20007ffe805 */
[----:B0-----:R-:W-:-:S06]  /*01d0*/  ULEA UR4, UR5, UR4, 0x18 ;  /* 0x0000000405047291 */ /* 0x001fcc000f8ec0ff */
[----:B------:R-:W-:-:S05]  /*01e0*/  LEA R7, R7, UR4, 0x2 ;  /* 0x0000000407077c11 */ /* 0x000fca000f8e10ff */
[----:B--2---:R0:W-:Y:S02]  /*01f0*/  STS [R7], R10 ;  /* 0x0000000a07007388 */ /* 0x0041e40000000800 */
.L_x_1:
[----:B------:R-:W-:Y:S05]  /*0200*/  BSYNC.RECONVERGENT B0 ;  /* 0x0000000000007941 */ /* 0x000fea0003800200 */
.L_x_0:
[----:B------:R-:W-:Y:S04]  /*0210*/  BSSY.RECONVERGENT B0, `(.L_x_2) ;  /* 0x000000f000007945 */ /* 0x000fe80003800200 */
[----:B------:R-:W-:Y:S05]  /*0220*/  @P0 BRA `(.L_x_3) ;  /* 0x0000000000340947 */ /* 0x000fea0003800000 */
[----:B------:R-:W1:Y:S02]  /*0230*/  LDC.64 R8, c[0x0][0x390] ;  /* 0x0000e400ff087b82 */ /* 0x000e640000000a00 */
[----:B-1----:R-:W2:Y:S01]  /*0240*/  LDG.E R8, desc[UR12][R8.64] ;  /* 0x0000000c08087981 */ /* 0x002ea2000c1e1900 */
[----:B0-----:R-:W-:Y:S01]  /*0250*/  IMAD.MOV.U32 R7, RZ, RZ, RZ ;  /* 0x000000ffff077224 */ /* 0x001fe200078e00ff */
[----:B--2---:R-:W-:-:S13]  /*0260*/  ISETP.GE.AND P0, PT, R15, R8, PT ;  /* 0x000000080f00720c */ /* 0x004fda0003f06270 */
[----:B------:R-:W0:Y:S02]  /*0270*/  @!P0 LDC.64 R10, c[0x0][0x380] ;  /* 0x0000e000ff0a8b82 */ /* 0x000e240000000a00 */
[----:B0-----:R-:W-:-:S05]  /*0280*/  @!P0 IMAD.WIDE R10, R15, 0x4, R10 ;  /* 0x000000040f0a8825 */ /* 0x001fca00078e020a */
[----:B------:R-:W2:Y:S01]  /*0290*/  @!P0 LDG.E R7, desc[UR12][R10.64] ;  /* 0x0000000c0a078981 */ /* 0x000ea2000c1e1900 */
[----:B------:R-:W0:Y:S01]  /*02a0*/  S2UR UR5, SR_CgaCtaId ;  /* 0x00000000000579c3 */ /* 0x000e220000008800 */
[----:B------:R-:W-:Y:S01]  /*02b0*/  UMOV UR4, 0x400 ;  /* 0x0000040000047882 */ /* 0x000fe20000000000 */
[----:B------:R-:W-:Y:S01]  /*02c0*/  IADD3 R5, PT, PT, R13, R4, R5 ;  /* 0x000000040d057210 */ /* 0x000fe20007ffe005 */
[----:B0-----:R-:W-:-:S06]  /*02d0*/  ULEA UR4, UR5, UR4, 0x18 ;  /* 0x0000000405047291 */ /* 0x001fcc000f8ec0ff */
[----:B------:R-:W-:-:S05]  /*02e0*/  LEA R12, R5, UR4, 0x2 ;  /* 0x00000004050c7c11 */ /* 0x000fca000f8e10ff */
[----:B--2---:R1:W-:Y:S02]  /*02f0*/  STS [R12], R7 ;  /* 0x000000070c007388 */ /* 0x0043e40000000800 */
.L_x_3:
[----:B------:R-:W-:Y:S05]  /*0300*/  BSYNC.RECONVERGENT B0 ;  /* 0x0000000000007941 */ /* 0x000fea0003800200 */
.L_x_2:
[----:B------:R-:W2:Y:S01]  /*0310*/  S2UR UR5, SR_CgaCtaId ;  /* 0x00000000000579c3 */ /* 0x000ea20000008800 */
[----:B------:R-:W-:Y:S01]  /*0320*/  UMOV UR4, 0x400 ;  /* 0x0000040000047882 */ /* 0x000fe20000000000 */
[----:B------:R-:W-:Y:S01]  /*0330*/  IADD3 R13, PT, PT, R13, R4, RZ ;  /* 0x000000040d0d7210 */ /* 0x000fe20007ffe0ff */
[----:B--2---:R-:W-:-:S06]  /*0340*/  ULEA UR4, UR5, UR4, 0x18 ;  /* 0x0000000405047291 */ /* 0x004fcc000f8ec0ff */
[----:B------:R-:W-:-:S05]  /*0350*/  LEA R13, R13, UR4, 0x2 ;  /* 0x000000040d0d7c11 */ /* 0x000fca000f8e10ff */
[----:B-----5:R2:W-:Y:S01]  /*0360*/  STS [R13], R6 ;  /* 0x000000060d007388 */ /* 0x0205e20000000800 */
[----:B------:R-:W-:Y:S06]  /*0370*/  BAR.SYNC.DEFER_BLOCKING 0x0 ;  /* 0x0000000000007b1d */ /* 0x000fec0000010000 */
[----:B------:R-:W3:Y:S01]  /*0380*/  LDG.E R2, desc[UR12][R2.64] ;  /* 0x0000000c02027981 */ /* 0x000ee2000c1e1900 */
[----:B------:R-:W-:Y:S01]  /*0390*/  IMAD.MOV.U32 R5, RZ, RZ, RZ ;  /* 0x000000ffff057224 */ /* 0x000fe200078e00ff */
[----:B---3--:R-:W-:-:S13]  /*03a0*/  ISETP.GE.AND P0, PT, R2, 0x1, PT ;  /* 0x000000010200780c */ /* 0x008fda0003f06270 */
[----:B--2---:R-:W-:Y:S05]  /*03b0*/  @!P0 BRA `(.L_x_4) ;  /* 0x0000000400308947 */ /* 0x004fea0003800000 */
[C---:B------:R-:W-:Y:S01]  /*03c0*/  ISETP.GE.U32.AND P1, PT, R2.reuse, 0x8, PT ;  /* 0x000000080200780c */ /* 0x040fe20003f26070 */
[----:B------:R-:W-:Y:S01]  /*03d0*/  HFMA2 R5, -RZ, RZ, 0, 0 ;  /* 0x00000000ff057431 */ /* 0x000fe200000001ff */
[----:B0-----:R-:W-:Y:S01]  /*03e0*/  LOP3.LUT R10, R2, 0x7, RZ, 0xc0, !PT ;  /* 0x00000007020a7812 */ /* 0x001fe200078ec0ff */
[----:B------:R-:W-:-:S03]  /*03f0*/  IMAD.MOV.U32 R3, RZ, RZ, RZ ;  /* 0x000000ffff037224 */ /* 0x000fc600078e00ff */
[----:B------:R-:W-:-:S07]  /*0400*/  ISETP.NE.AND P0, PT, R10, RZ, PT ;  /* 0x000000ff0a00720c */ /* 0x000fce0003f05270 */
[----:B------:R-:W-:Y:S06]  /*0410*/  @!P1 BRA `(.L_x_5) ;  /* 0x00000000007c9947 */ /* 0x000fec0003800000 */
[----:B------:R-:W-:Y:S01]  /*0420*/  LEA R6, R4, UR4, 0x2 ;  /* 0x0000000404067c11 */ /* 0x000fe2000f8e10ff */
[----:B------:R-:W-:Y:S01]  /*0430*/  IMAD.MOV.U32 R5, RZ, RZ, RZ ;  /* 0x000000ffff057224 */ /* 0x000fe200078e00ff */
[----:B------:R-:W-:Y:S01]  /*0440*/  LOP3.LUT R3, R2, 0x7ffffff8, RZ, 0xc0, !PT ;  /* 0x7ffffff802037812 */ /* 0x000fe200078ec0ff */
[----:B------:R-:W-:Y:S02]  /*0450*/  UMOV UR5, 0x10 ;  /* 0x0000001000057882 */ /* 0x000fe40000000000 */
[----:B-1----:R-:W-:Y:S01]  /*0460*/  VIADD R7, R6, 0x10 ;  /* 0x0000001006077836 */ /* 0x002fe20000000000 */
[----:B------:R-:W-:-:S07]  /*0470*/  IADD3 R6, PT, PT, -R3, RZ, RZ ;  /* 0x000000ff03067210 */ /* 0x000fce0007ffe1ff */
.L_x_6:
[----:B------:R-:W0:Y:S01]  /*0480*/  LDS R8, [R7+-0x10] ;  /* 0xfffff00007087984 */ /* 0x000e220000000800 */
[----:B------:R-:W0:Y:S01]  /*0490*/  LDCU.64 UR6, c[0x3][UR5+-0x10] ;  /* 0x00fffe00050677ac */ /* 0x000e220008000a00 */
[----:B------:R-:W-:Y:S02]  /*04a0*/  VIADD R6, R6, 0x8 ;  /* 0x0000000806067836 */ /* 0x000fe40000000000 */
[----:B------:R-:W1:Y:S01]  /*04b0*/  LDS R9, [R7+-0xc] ;  /* 0xfffff40007097984 */ /* 0x000e620000000800 */
[----:B------:R-:W2:Y:S02]  /*04c0*/  LDCU.64 UR8, c[0x3][UR5+-0x8] ;  /* 0x00ffff00050877ac */ /* 0x000ea40008000a00 */
[----:B------:R-:W-:Y:S01]  /*04d0*/  ISETP.NE.AND P1, PT, R6, RZ, PT ;  /* 0x000000ff0600720c */ /* 0x000fe20003f25270 */
[----:B------:R-:W2:Y:S01]  /*04e0*/  LDS R11, [R7+-0x8] ;  /* 0xfffff800070b7984 */ /* 0x000ea20000000800 */
[----:B------:R-:W3:Y:S03]  /*04f0*/  LDCU.64 UR10, c[0x3][UR5] ;  /* 0x00c00000050a77ac */ /* 0x000ee60008000a00 */
[----:B------:R-:W4:Y:S04]  /*0500*/  LDS R13, [R7+-0x4] ;  /* 0xfffffc00070d7984 */ /* 0x000f280000000800 */
[----:B------:R-:W3:Y:S04]  /*0510*/  LDS R15, [R7] ;  /* 0x00000000070f7984 */ /* 0x000ee80000000800 */
[----:B------:R-:W5:Y:S04]  /*0520*/  LDS R17, [R7+0x4] ;  /* 0x0000040007117984 */ /* 0x000f680000000800 */
[----:B------:R-:W5:Y:S04]  /*0530*/  LDS R19, [R7+0x8] ;  /* 0x0000080007137984 */ /* 0x000f680000000800 */
[----:B------:R0:W5:Y:S02]  /*0540*/  LDS R21, [R7+0xc] ;  /* 0x00000c0007157984 */ /* 0x0001640000000800 */
[----:B0-----:R-:W-:Y:S01]  /*0550*/  IADD3 R7, PT, PT, R7, 0x20, RZ ;  /* 0x0000002007077810 */ /* 0x001fe20007ffe0ff */
[----:B------:R-:W-:-:S04]  /*0560*/  IMAD R8, R8, UR6, R5 ;  /* 0x0000000608087c24 */ /* 0x000fc8000f8e0205 */
[----:B-1----:R-:W-:Y:S01]  /*0570*/  IMAD R8, R9, UR7, R8 ;  /* 0x0000000709087c24 */ /* 0x002fe2000f8e0208 */
[----:B------:R-:W0:Y:S03]  /*0580*/  LDCU.64 UR6, c[0x3][UR5+0x8] ;  /* 0x00c00100050677ac */ /* 0x000e260008000a00 */
[----:B--2---:R-:W-:Y:S01]  /*0590*/  IMAD R8, R11, UR8, R8 ;  /* 0x000000080b087c24 */ /* 0x004fe2000f8e0208 */
[----:B------:R-:W-:-:S03]  /*05a0*/  UIADD3 UR5, UPT, UPT, UR5, 0x20, URZ ;  /* 0x0000002005057890 */ /* 0x000fc6000fffe0ff */
[----:B----4-:R-:W-:-:S04]  /*05b0*/  IMAD R8, R13, UR9, R8 ;  /* 0x000000090d087c24 */ /* 0x010fc8000f8e0208 */
[----:B---3--:R-:W-:-:S04]  /*05c0*/  IMAD R8, R15, UR10, R8 ;  /* 0x0000000a0f087c24 */ /* 0x008fc8000f8e0208 */
[----:B-----5:R-:W-:-:S04]  /*05d0*/  IMAD R8, R17, UR11, R8 ;  /* 0x0000000b11087c24 */ /* 0x020fc8000f8e0208 */
[----:B0-----:R-:W-:-:S04]  /*05e0*/  IMAD R8, R19, UR6, R8 ;  /* 0x0000000613087c24 */ /* 0x001fc8000f8e0208 */
[----:B------:R-:W-:Y:S01]  /*05f0*/  IMAD R5, R21, UR7, R8 ;  /* 0x0000000715057c24 */ /* 0x000fe2000f8e0208 */
[----:B------:R-:W-:Y:S06]  /*0600*/  @P1 BRA `(.L_x_6) ;  /* 0xfffffffc009c1947 */ /* 0x000fec000383ffff */
.L_x_5:
[----:B------:R-:W-:Y:S05]  /*0610*/  @!P0 BRA `(.L_x_4) ;  /* 0x0000000000988947 */ /* 0x000fea0003800000 */
[----:B------:R-:W-:Y:S02]  /*0620*/  ISETP.GE.U32.AND P0, PT, R10, 0x4, PT ;  /* 0x000000040a00780c */ /* 0x000fe40003f06070 */
[----:B------:R-:W-:-:S04]  /*0630*/  LOP3.LUT R16, R2, 0x3, RZ, 0xc0, !PT ;  /* 0x0000000302107812 */ /* 0x000fc800078ec0ff */
[----:B------:R-:W-:-:S07]  /*0640*/  ISETP.NE.AND P1, PT, R16, RZ, PT ;  /* 0x000000ff1000720c */ /* 0x000fce0003f25270 */
[----:B------:R-:W-:Y:S06]  /*0650*/  @!P0 BRA `(.L_x_7) ;  /* 0x0000000000388947 */ /* 0x000fec0003800000 */
[C---:B------:R-:W-:Y:S01]  /*0660*/  IMAD.IADD R6, R3.reuse, 0x1, R4 ;  /* 0x0000000103067824 */ /* 0x040fe200078e0204 */
[C---:B------:R-:W-:Y:S01]  /*0670*/  SHF.L.U32 R10, R3.reuse, 0x2, RZ ;  /* 0x00000002030a7819 */ /* 0x040fe200000006ff */
[----:B------:R-:W-:-:S03]  /*0680*/  VIADD R3, R3, 0x4 ;  /* 0x0000000403037836 */ /* 0x000fc60000000000 */
[----:B------:R-:W-:Y:S01]  /*0690*/  LEA R8, R6, UR4, 0x2 ;  /* 0x0000000406087c11 */ /* 0x000fe2000f8e10ff */
[----:B-1----:R-:W0:Y:S04]  /*06a0*/  LDC.64 R12, c[0x3][R10] ;  /* 0x00c000000a0c7b82 */ /* 0x002e280000000a00 */
[----:B------:R-:W0:Y:S04]  /*06b0*/  LDS R9, [R8] ;  /* 0x0000000008097984 */ /* 0x000e280000000800 */
[----:B------:R-:W1:Y:S01]  /*06c0*/  LDS R11, [R8+0x4] ;  /* 0x00000400080b7984 */ /* 0x000e620000000800 */
[----:B------:R-:W2:Y:S03]  /*06d0*/  LDC.64 R6, c[0x3][R10+0x8] ;  /* 0x00c002000a067b82 */ /* 0x000ea60000000a00 */
[----:B------:R-:W2:Y:S04]  /*06e0*/  LDS R14, [R8+0x8] ;  /* 0x00000800080e7984 */ /* 0x000ea80000000800 */
[----:B------:R-:W3:Y:S01]  /*06f0*/  LDS R15, [R8+0xc] ;  /* 0x00000c00080f7984 */ /* 0x000ee20000000800 */
[----:B0-----:R-:W-:-:S04]  /*0700*/  IMAD R12, R9, R12, R5 ;  /* 0x0000000c090c7224 */ /* 0x001fc800078e0205 */
[----:B-1----:R-:W-:-:S04]  /*0710*/  IMAD R11, R11, R13, R12 ;  /* 0x0000000d0b0b7224 */ /* 0x002fc800078e020c */
[----:B--2---:R-:W-:-:S04]  /*0720*/  IMAD R6, R14, R6, R11 ;  /* 0x000000060e067224 */ /* 0x004fc800078e020b */
[----:B---3--:R-:W-:-:S07]  /*0730*/  IMAD R5, R15, R7, R6 ;  /* 0x000000070f057224 */ /* 0x008fce00078e0206 */
.L_x_7:
[----:B------:R-:W-:Y:S05]  /*0740*/  @!P1 BRA `(.L_x_4) ;  /* 0x00000000004c9947 */ /* 0x000fea0003800000 */
[----:B------:R-:W-:Y:S02]  /*0750*/  ISETP.NE.AND P0, PT, R16, 0x1, PT ;  /* 0x000000011000780c */ /* 0x000fe40003f05270 */
[----:B------:R-:W-:-:S04]  /*0760*/  LOP3.LUT R2, R2, 0x1, RZ, 0xc0, !PT ;  /* 0x0000000102027812 */ /* 0x000fc800078ec0ff */
[----:B------:R-:W-:-:S07]  /*0770*/  ISETP.NE.U32.AND P1, PT, R2, 0x1, PT ;  /* 0x000000010200780c */ /* 0x000fce0003f25070 */
[----:B------:R-:W-:Y:S06]  /*0780*/  @!P0 BRA `(.L_x_8) ;  /* 0x0000000000248947 */ /* 0x000fec0003800000 */
[C---:B------:R-:W-:Y:S01]  /*0790*/  IADD3 R2, PT, PT, R3.reuse, R4, RZ ;  /* 0x0000000403027210 */ /* 0x040fe20007ffe0ff */
[C---:B-1----:R-:W-:Y:S01]  /*07a0*/  IMAD.SHL.U32 R7, R3.reuse, 0x4, RZ ;  /* 0x0000000403077824 */ /* 0x042fe200078e00ff */
[----:B------:R-:W-:Y:S02]  /*07b0*/  IADD3 R3, PT, PT, R3, 0x2, RZ ;  /* 0x0000000203037810 */ /* 0x000fe40007ffe0ff */
[----:B------:R-:W-:Y:S01]  /*07c0*/  LEA R2, R2, UR4, 0x2 ;  /* 0x0000000402027c11 */ /* 0x000fe2000f8e10ff */
[----:B------:R-:W0:Y:S04]  /*07d0*/  LDC.64 R8, c[0x3][R7] ;  /* 0x00c0000007087b82 */ /* 0x000e280000000a00 */
[----:B------:R-:W0:Y:S04]  /*07e0*/  LDS R6, [R2] ;  /* 0x0000000002067984 */ /* 0x000e280000000800 */
[----:B------:R-:W1:Y:S01]  /*07f0*/  LDS R10, [R2+0x4] ;  /* 0x00000400020a7984 */ /* 0x000e620000000800 */
[----:B0-----:R-:W-:-:S04]  /*0800*/  IMAD R6, R6, R8, R5 ;  /* 0x0000000806067224 */ /* 0x001fc800078e0205 */
[----:B-1----:R-:W-:-:S07]  /*0810*/  IMAD R5, R10, R9, R6 ;  /* 0x000000090a057224 */ /* 0x002fce00078e0206 */
.L_x_8:
[----:B------:R-:W-:Y:S01]  /*0820*/  @!P1 IMAD.IADD R4, R4, 0x1, R3 ;  /* 0x0000000104049824 */ /* 0x000fe200078e0203 */
[----:B------:R-:W-:-:S04]  /*0830*/  @!P1 SHF.L.U32 R3, R3, 0x2, RZ ;  /* 0x0000000203039819 */ /* 0x000fc800000006ff */
[----:B------:R-:W-:Y:S02]  /*0840*/  @!P1 LEA R4, R4, UR4, 0x2 ;  /* 0x0000000404049c11 */ /* 0x000fe4000f8e10ff */
[----:B------:R-:W0:Y:S04]  /*0850*/  @!P1 LDC R3, c[0x3][R3] ;  /* 0x00c0000003039b82 */ /* 0x000e280000000800 */
[----:B------:R-:W0:Y:S02]  /*0860*/  @!P1 LDS R4, [R4] ;  /* 0x0000000004049984 */ /* 0x000e240000000800 */
[----:B0-----:R-:W-:-:S07]  /*0870*/  @!P1 IMAD R5, R4, R3, R5 ;  /* 0x0000000304059224 */ /* 0x001fce00078e0205 */
.L_x_4:
[----:B------:R-:W2:Y:S02]  /*0880*/  LDC.64 R2, c[0x0][0x388] ;  /* 0x0000e200ff027b82 */ /* 0x000ea40000000a00 */
[----:B--2---:R-:W-:-:S05]  /*0890*/  IMAD.WIDE R2, R0, 0x4, R2 ;  /* 0x0000000400027825 */ /* 0x004fca00078e0202 */
[----:B------:R-:W-:Y:S01]  /*08a0*/  STG.E desc[UR12][R2.64], R5 ;  /* 0x0000000502007986 */ /* 0x000fe2000c10190c */
[----:B------:R-:W-:Y:S05]  /*08b0*/  EXIT ;  /* 0x000000000000794d */ /* 0x000fea0003800000 */
.L_x_9:
[----:B------:R-:W-:-:S00]  /*08c0*/  BRA `(.L_x_9) ;  /* 0xfffffffc00fc7947 */ /* 0x000fc0000383ffff */
[----:B------:R-:W-:-:S00]  /*08d0*/  NOP ;  /* 0x0000000000007918 */ /* 0x000fc00000000000 */
        /* <DEDUP_REMOVED lines=10> */
.L_x_10:


//--------------------- .nv.shared._Z4convPiS_S_S_ --------------------------
	.section	.nv.shared._Z4convPiS_S_S_,"aw",@nobits
	.sectionflags	@""
	.align	4
.nv.shared._Z4convPiS_S_S_:
	.zero		1116


//--------------------- .nv.shared.reserved.0     --------------------------
	.section	.nv.shared.reserved.0,"aw",@nobits
	.weak		__nv_reservedSMEM_offset_0_alias
	.size		__nv_reservedSMEM_offset_0_alias, 0, 64
	.other		__nv_reservedSMEM_offset_0_alias,@"STO_CUDA_RESERVED_SHARED STV_DEFAULT"
__nv_reservedSMEM_offset_0_alias:
	.zero		0
	.zero		64


//--------------------- .nv.constant0._Z4convPiS_S_S_ --------------------------
	.section	.nv.constant0._Z4convPiS_S_S_,"a",@progbits
	.sectionflags	@""
	.align	4
.nv.constant0._Z4convPiS_S_S_:
	.zero		928


//--------------------- SYMBOLS --------------------------

	.type		.nv.reservedSmem.offset0,@object
	.size		.nv.reservedSmem.offset0,0x4
	.type		.nv.reservedSmem.cap,@object
	.size		.nv.reservedSmem.cap,0x4
